//
// Generated by NVIDIA NVVM Compiler
//
// Compiler Build ID: CL-36424714
// Cuda compilation tools, release 13.0, V13.0.88
// Based on NVVM 20.0.0
//

.version 9.0
.target sm_100
.address_size 64

	// .globl	_Z10topDownBFSPiPbS0_S_iS_S_

.visible .entry _Z10topDownBFSPiPbS0_S_iS_S_(
	.param .u64 .ptr .align 1 _Z10topDownBFSPiPbS0_S_iS_S__param_0,
	.param .u64 .ptr .align 1 _Z10topDownBFSPiPbS0_S_iS_S__param_1,
	.param .u64 .ptr .align 1 _Z10topDownBFSPiPbS0_S_iS_S__param_2,
	.param .u64 .ptr .align 1 _Z10topDownBFSPiPbS0_S_iS_S__param_3,
	.param .u32 _Z10topDownBFSPiPbS0_S_iS_S__param_4,
	.param .u64 .ptr .align 1 _Z10topDownBFSPiPbS0_S_iS_S__param_5,
	.param .u64 .ptr .align 1 _Z10topDownBFSPiPbS0_S_iS_S__param_6
)
{
	.reg .pred 	%p<19>;
	.reg .b16 	%rs<7>;
	.reg .b32 	%r<57>;
	.reg .b64 	%rd<56>;

	ld.param.u64 	%rd34, [_Z10topDownBFSPiPbS0_S_iS_S__param_0];
	ld.param.u64 	%rd33, [_Z10topDownBFSPiPbS0_S_iS_S__param_1];
	ld.param.u64 	%rd35, [_Z10topDownBFSPiPbS0_S_iS_S__param_2];
	ld.param.u64 	%rd36, [_Z10topDownBFSPiPbS0_S_iS_S__param_3];
	ld.param.u32 	%r17, [_Z10topDownBFSPiPbS0_S_iS_S__param_4];
	ld.param.u64 	%rd37, [_Z10topDownBFSPiPbS0_S_iS_S__param_5];
	ld.param.u64 	%rd38, [_Z10topDownBFSPiPbS0_S_iS_S__param_6];
	cvta.to.global.u64 	%rd1, %rd38;
	cvta.to.global.u64 	%rd2, %rd37;
	cvta.to.global.u64 	%rd3, %rd35;
	cvta.to.global.u64 	%rd4, %rd36;
	cvta.to.global.u64 	%rd5, %rd34;
	mov.u32 	%r18, %ctaid.x;
	mov.u32 	%r19, %ntid.x;
	mov.u32 	%r20, %tid.x;
	mad.lo.s32 	%r1, %r18, %r19, %r20;
	setp.ge.s32 	%p1, %r1, %r17;
	@%p1 bra 	$L__BB0_23;
	cvta.to.global.u64 	%rd39, %rd33;
	cvt.s64.s32 	%rd40, %r1;
	add.s64 	%rd41, %rd39, %rd40;
	ld.global.u8 	%rs1, [%rd41];
	setp.eq.s16 	%p2, %rs1, 0;
	setp.lt.s32 	%p3, %r17, 1;
	or.pred  	%p4, %p2, %p3;
	@%p4 bra 	$L__BB0_23;
	mul.lo.s32 	%r2, %r17, %r1;
	mul.wide.s32 	%rd42, %r1, 4;
	add.s64 	%rd6, %rd1, %rd42;
	and.b32  	%r3, %r17, 3;
	setp.lt.u32 	%p5, %r17, 4;
	mov.b32 	%r54, 0;
	@%p5 bra 	$L__BB0_17;
	and.b32  	%r54, %r17, 2147483644;
	neg.s32 	%r52, %r54;
	add.s64 	%rd51, %rd3, 1;
	add.s64 	%rd50, %rd4, 8;
	add.s64 	%rd49, %rd1, 8;
	add.s64 	%rd48, %rd2, 8;
	mov.u32 	%r53, %r2;
$L__BB0_4:
	mul.wide.s32 	%rd43, %r53, 4;
	add.s64 	%rd44, %rd5, %rd43;
	add.s64 	%rd15, %rd44, 8;
	ld.global.u32 	%r22, [%rd44];
	setp.lt.s32 	%p6, %r22, 1;
	@%p6 bra 	$L__BB0_7;
	ld.global.u32 	%r23, [%rd50+-8];
	setp.ne.s32 	%p7, %r23, 0;
	@%p7 bra 	$L__BB0_7;
	mov.b16 	%rs2, 1;
	st.global.u8 	[%rd51+-1], %rs2;
	mov.b32 	%r24, 1;
	st.global.u32 	[%rd50+-8], %r24;
	st.global.u32 	[%rd48+-8], %r1;
	ld.global.u32 	%r25, [%rd6];
	ld.global.u32 	%r26, [%rd15+-8];
	min.s32 	%r27, %r25, %r26;
	st.global.u32 	[%rd49+-8], %r27;
$L__BB0_7:
	ld.global.u32 	%r28, [%rd15+-4];
	setp.lt.s32 	%p8, %r28, 1;
	@%p8 bra 	$L__BB0_10;
	ld.global.u32 	%r29, [%rd50+-4];
	setp.ne.s32 	%p9, %r29, 0;
	@%p9 bra 	$L__BB0_10;
	mov.b16 	%rs3, 1;
	st.global.u8 	[%rd51], %rs3;
	mov.b32 	%r30, 1;
	st.global.u32 	[%rd50+-4], %r30;
	st.global.u32 	[%rd48+-4], %r1;
	ld.global.u32 	%r31, [%rd6];
	ld.global.u32 	%r32, [%rd15+-4];
	min.s32 	%r33, %r31, %r32;
	st.global.u32 	[%rd49+-4], %r33;
$L__BB0_10:
	ld.global.u32 	%r34, [%rd15];
	setp.lt.s32 	%p10, %r34, 1;
	@%p10 bra 	$L__BB0_13;
	ld.global.u32 	%r35, [%rd50];
	setp.ne.s32 	%p11, %r35, 0;
	@%p11 bra 	$L__BB0_13;
	mov.b16 	%rs4, 1;
	st.global.u8 	[%rd51+1], %rs4;
	mov.b32 	%r36, 1;
	st.global.u32 	[%rd50], %r36;
	st.global.u32 	[%rd48], %r1;
	ld.global.u32 	%r37, [%rd6];
	ld.global.u32 	%r38, [%rd15];
	min.s32 	%r39, %r37, %r38;
	st.global.u32 	[%rd49], %r39;
$L__BB0_13:
	ld.global.u32 	%r40, [%rd15+4];
	setp.lt.s32 	%p12, %r40, 1;
	@%p12 bra 	$L__BB0_16;
	ld.global.u32 	%r41, [%rd50+4];
	setp.ne.s32 	%p13, %r41, 0;
	@%p13 bra 	$L__BB0_16;
	mov.b16 	%rs5, 1;
	st.global.u8 	[%rd51+2], %rs5;
	mov.b32 	%r42, 1;
	st.global.u32 	[%rd50+4], %r42;
	st.global.u32 	[%rd48+4], %r1;
	ld.global.u32 	%r43, [%rd6];
	ld.global.u32 	%r44, [%rd15+4];
	min.s32 	%r45, %r43, %r44;
	st.global.u32 	[%rd49+4], %r45;
$L__BB0_16:
	add.s32 	%r53, %r53, 4;
	add.s32 	%r52, %r52, 4;
	add.s64 	%rd51, %rd51, 4;
	add.s64 	%rd50, %rd50, 16;
	add.s64 	%rd49, %rd49, 16;
	add.s64 	%rd48, %rd48, 16;
	setp.ne.s32 	%p14, %r52, 0;
	@%p14 bra 	$L__BB0_4;
$L__BB0_17:
	setp.eq.s32 	%p15, %r3, 0;
	@%p15 bra 	$L__BB0_23;
	cvt.u64.u32 	%rd45, %r54;
	mul.wide.u32 	%rd46, %r54, 4;
	add.s64 	%rd55, %rd1, %rd46;
	add.s64 	%rd54, %rd2, %rd46;
	add.s64 	%rd53, %rd3, %rd45;
	add.s64 	%rd52, %rd4, %rd46;
	add.s32 	%r56, %r54, %r2;
	neg.s32 	%r55, %r3;
$L__BB0_19:
	.pragma "nounroll";
	mul.wide.s32 	%rd47, %r56, 4;
	add.s64 	%rd28, %rd5, %rd47;
	ld.global.u32 	%r46, [%rd28];
	setp.lt.s32 	%p16, %r46, 1;
	@%p16 bra 	$L__BB0_22;
	ld.global.u32 	%r47, [%rd52];
	setp.ne.s32 	%p17, %r47, 0;
	@%p17 bra 	$L__BB0_22;
	mov.b16 	%rs6, 1;
	st.global.u8 	[%rd53], %rs6;
	mov.b32 	%r48, 1;
	st.global.u32 	[%rd52], %r48;
	st.global.u32 	[%rd54], %r1;
	ld.global.u32 	%r49, [%rd6];
	ld.global.u32 	%r50, [%rd28];
	min.s32 	%r51, %r49, %r50;
	st.global.u32 	[%rd55], %r51;
$L__BB0_22:
	add.s64 	%rd55, %rd55, 4;
	add.s64 	%rd54, %rd54, 4;
	add.s64 	%rd53, %rd53, 1;
	add.s64 	%rd52, %rd52, 4;
	add.s32 	%r56, %r56, 1;
	add.s32 	%r55, %r55, 1;
	setp.ne.s32 	%p18, %r55, 0;
	@%p18 bra 	$L__BB0_19;
$L__BB0_23:
	ret;

}
	// .globl	_Z11bottomUpBFSPiPbS0_S_iS_S_
.visible .entry _Z11bottomUpBFSPiPbS0_S_iS_S_(
	.param .u64 .ptr .align 1 _Z11bottomUpBFSPiPbS0_S_iS_S__param_0,
	.param .u64 .ptr .align 1 _Z11bottomUpBFSPiPbS0_S_iS_S__param_1,
	.param .u64 .ptr .align 1 _Z11bottomUpBFSPiPbS0_S_iS_S__param_2,
	.param .u64 .ptr .align 1 _Z11bottomUpBFSPiPbS0_S_iS_S__param_3,
	.param .u32 _Z11bottomUpBFSPiPbS0_S_iS_S__param_4,
	.param .u64 .ptr .align 1 _Z11bottomUpBFSPiPbS0_S_iS_S__param_5,
	.param .u64 .ptr .align 1 _Z11bottomUpBFSPiPbS0_S_iS_S__param_6
)
{
	.reg .pred 	%p<8>;
	.reg .b16 	%rs<3>;
	.reg .b32 	%r<17>;
	.reg .b64 	%rd<26>;

	ld.param.u64 	%rd5, [_Z11bottomUpBFSPiPbS0_S_iS_S__param_0];
	ld.param.u64 	%rd6, [_Z11bottomUpBFSPiPbS0_S_iS_S__param_1];
	ld.param.u64 	%rd7, [_Z11bottomUpBFSPiPbS0_S_iS_S__param_2];
	ld.param.u64 	%rd8, [_Z11bottomUpBFSPiPbS0_S_iS_S__param_3];
	ld.param.u32 	%r4, [_Z11bottomUpBFSPiPbS0_S_iS_S__param_4];
	ld.param.u64 	%rd9, [_Z11bottomUpBFSPiPbS0_S_iS_S__param_5];
	ld.param.u64 	%rd10, [_Z11bottomUpBFSPiPbS0_S_iS_S__param_6];
	mov.u32 	%r5, %ctaid.x;
	mov.u32 	%r6, %ntid.x;
	mov.u32 	%r7, %tid.x;
	mad.lo.s32 	%r1, %r5, %r6, %r7;
	setp.ge.s32 	%p1, %r1, %r4;
	@%p1 bra 	$L__BB1_7;
	cvta.to.global.u64 	%rd11, %rd8;
	mul.wide.s32 	%rd12, %r1, 4;
	add.s64 	%rd1, %rd11, %rd12;
	ld.global.u32 	%r8, [%rd1];
	setp.ne.s32 	%p2, %r8, 0;
	setp.lt.s32 	%p3, %r4, 1;
	or.pred  	%p4, %p2, %p3;
	@%p4 bra 	$L__BB1_7;
	cvta.to.global.u64 	%rd2, %rd5;
	cvta.to.global.u64 	%rd3, %rd6;
	mov.b32 	%r16, 0;
$L__BB1_3:
	mad.lo.s32 	%r10, %r16, %r4, %r1;
	mul.wide.s32 	%rd13, %r10, 4;
	add.s64 	%rd4, %rd2, %rd13;
	ld.global.u32 	%r11, [%rd4];
	setp.lt.s32 	%p5, %r11, 1;
	@%p5 bra 	$L__BB1_6;
	cvt.u64.u32 	%rd14, %r16;
	add.s64 	%rd15, %rd3, %rd14;
	ld.global.u8 	%rs1, [%rd15];
	setp.eq.s16 	%p6, %rs1, 0;
	@%p6 bra 	$L__BB1_6;
	cvta.to.global.u64 	%rd16, %rd10;
	cvt.s64.s32 	%rd17, %r1;
	cvta.to.global.u64 	%rd18, %rd7;
	add.s64 	%rd19, %rd18, %rd17;
	mov.b16 	%rs2, 1;
	st.global.u8 	[%rd19], %rs2;
	mov.b32 	%r12, 1;
	st.global.u32 	[%rd1], %r12;
	cvta.to.global.u64 	%rd20, %rd9;
	add.s64 	%rd22, %rd20, %rd12;
	st.global.u32 	[%rd22], %r16;
	mul.wide.u32 	%rd23, %r16, 4;
	add.s64 	%rd24, %rd16, %rd23;
	ld.global.u32 	%r13, [%rd24];
	ld.global.u32 	%r14, [%rd4];
	min.s32 	%r15, %r13, %r14;
	add.s64 	%rd25, %rd16, %rd12;
	st.global.u32 	[%rd25], %r15;
	bra.uni 	$L__BB1_7;
$L__BB1_6:
	add.s32 	%r16, %r16, 1;
	setp.ne.s32 	%p7, %r16, %r4;
	@%p7 bra 	$L__BB1_3;
$L__BB1_7:
	ret;

}


// ===== COMPILED SASS (sm_100) =====

	.target	sm_100

	.elftype	@"ET_EXEC"


//--------------------- .note.nv.tkinfo           --------------------------
	.section	.note.nv.tkinfo,"",@"SHT_NOTE"
	.sectionflags	@"SHF_NOTE_NV_TKINFO"
	.tkinfo
        /*0018*/ 	.word	0x00000002
        /*0030*/ 	.string	""
        /*0030*/ 	.string	"ptxas"
        /*0030*/ 	.string	"Cuda compilation tools, release 13.0, V13.0.88"
        /*0030*/ 	.string	"Build cuda_13.0.r13.0/compiler.36424714_0"
        /*0030*/ 	.string	"-arch sm_100 -m 64 "



//--------------------- .note.nv.cuinfo           --------------------------
	.section	.note.nv.cuinfo,"",@"SHT_NOTE"
	.sectionflags	@"SHF_NOTE_NV_CUINFO"
        /*0018*/ 	.short	0x0002
        /*001a*/ 	.short	0x0064
        /*001c*/ 	.short	0x0082
	.zero		2


//--------------------- .nv.info                  --------------------------
	.section	.nv.info,"",@"SHT_CUDA_INFO"
	.align	4


	//----- nvinfo : EIATTR_REGCOUNT
	.align		4
        /*0000*/ 	.byte	0x04, 0x2f
        /*0002*/ 	.short	(.L_1 - .L_0)
	.align		4
.L_0:
        /*0004*/ 	.word	index@(_Z10topDownBFSPiPbS0_S_iS_S_)
        /*0008*/ 	.word	0x0000001c


	//----- nvinfo : EIATTR_FRAME_SIZE
	.align		4
.L_1:
        /*000c*/ 	.byte	0x04, 0x11
        /*000e*/ 	.short	(.L_3 - .L_2)
	.align		4
.L_2:
        /*0010*/ 	.word	index@(_Z10topDownBFSPiPbS0_S_iS_S_)
        /*0014*/ 	.word	0x00000000


	//----- nvinfo : EIATTR_REGCOUNT
	.align		4
.L_3:
        /*0018*/ 	.byte	0x04, 0x2f
        /*001a*/ 	.short	(.L_5 - .L_4)
	.align		4
.L_4:
        /*001c*/ 	.word	index@(_Z11bottomUpBFSPiPbS0_S_iS_S_)
        /*0020*/ 	.word	0x00000016


	//----- nvinfo : EIATTR_FRAME_SIZE
	.align		4
.L_5:
        /*0024*/ 	.byte	0x04, 0x11
        /*0026*/ 	.short	(.L_7 - .L_6)
	.align		4
.L_6:
        /*0028*/ 	.word	index@(_Z11bottomUpBFSPiPbS0_S_iS_S_)
        /*002c*/ 	.word	0x00000000


	//----- nvinfo : EIATTR_MIN_STACK_SIZE
	.align		4
.L_7:
        /*0030*/ 	.byte	0x04, 0x12
        /*0032*/ 	.short	(.L_9 - .L_8)
	.align		4
.L_8:
        /*0034*/ 	.word	index@(_Z11bottomUpBFSPiPbS0_S_iS_S_)
        /*0038*/ 	.word	0x00000000


	//----- nvinfo : EIATTR_MIN_STACK_SIZE
	.align		4
.L_9:
        /*003c*/ 	.byte	0x04, 0x12
        /*003e*/ 	.short	(.L_11 - .L_10)
	.align		4
.L_10:
        /*0040*/ 	.word	index@(_Z10topDownBFSPiPbS0_S_iS_S_)
        /*0044*/ 	.word	0x00000000
.L_11:


//--------------------- .nv.compat                --------------------------
	.section	.nv.compat,"",@"SHT_CUDA_COMPAT_INFO"
	.align	4
        /*0000*/ 	.byte	0x02, 0x09, 0x00, 0x00, 0x02, 0x02, 0x01, 0x00, 0x02, 0x05, 0x05, 0x00, 0x03, 0x07, 0x01, 0x01
        /*0010*/ 	.byte	0x02, 0x03, 0x00, 0x00, 0x02, 0x06, 0x01, 0x00, 0x04, 0x0b, 0x08, 0x00, 0x09, 0x00, 0x00, 0x00
        /*0020*/ 	.byte	0x00, 0x00, 0x00, 0x00


//--------------------- .nv.info._Z11bottomUpBFSPiPbS0_S_iS_S_ --------------------------
	.section	.nv.info._Z11bottomUpBFSPiPbS0_S_iS_S_,"",@"SHT_CUDA_INFO"
	.sectionflags	@""
	.align	4


	//----- nvinfo : EIATTR_CUDA_API_VERSION
	.align		4
        /*0000*/ 	.byte	0x04, 0x37
        /*0002*/ 	.short	(.L_13 - .L_12)
.L_12:
        /*0004*/ 	.word	0x00000082


	//----- nvinfo : EIATTR_KPARAM_INFO
	.align		4
.L_13:
        /*0008*/ 	.byte	0x04, 0x17
        /*000a*/ 	.short	(.L_15 - .L_14)
.L_14:
        /*000c*/ 	.word	0x00000000
        /*0010*/ 	.short	0x0006
        /*0012*/ 	.short	0x0030
        /*0014*/ 	.byte	0x00, 0xf5, 0x21, 0x00


	//----- nvinfo : EIATTR_KPARAM_INFO
	.align		4
.L_15:
        /*0018*/ 	.byte	0x04, 0x17
        /*001a*/ 	.short	(.L_17 - .L_16)
.L_16:
        /*001c*/ 	.word	0x00000000
        /*0020*/ 	.short	0x0005
        /*0022*/ 	.short	0x0028
        /*0024*/ 	.byte	0x00, 0xf5, 0x21, 0x00


	//----- nvinfo : EIATTR_KPARAM_INFO
	.align		4
.L_17:
        /*0028*/ 	.byte	0x04, 0x17
        /*002a*/ 	.short	(.L_19 - .L_18)
.L_18:
        /*002c*/ 	.word	0x00000000
        /*0030*/ 	.short	0x0004
        /*0032*/ 	.short	0x0020
        /*0034*/ 	.byte	0x00, 0xf0, 0x11, 0x00


	//----- nvinfo : EIATTR_KPARAM_INFO
	.align		4
.L_19:
        /*0038*/ 	.byte	0x04, 0x17
        /*003a*/ 	.short	(.L_21 - .L_20)
.L_20:
        /*003c*/ 	.word	0x00000000
        /*0040*/ 	.short	0x0003
        /*0042*/ 	.short	0x0018
        /*0044*/ 	.byte	0x00, 0xf5, 0x21, 0x00


	//----- nvinfo : EIATTR_KPARAM_INFO
	.align		4
.L_21:
        /*0048*/ 	.byte	0x04, 0x17
        /*004a*/ 	.short	(.L_23 - .L_22)
.L_22:
        /*004c*/ 	.word	0x00000000
        /*0050*/ 	.short	0x0002
        /*0052*/ 	.short	0x0010
        /*0054*/ 	.byte	0x00, 0xf5, 0x21, 0x00


	//----- nvinfo : EIATTR_KPARAM_INFO
	.align		4
.L_23:
        /*0058*/ 	.byte	0x04, 0x17
        /*005a*/ 	.short	(.L_25 - .L_24)
.L_24:
        /*005c*/ 	.word	0x00000000
        /*0060*/ 	.short	0x0001
        /*0062*/ 	.short	0x0008
        /*0064*/ 	.byte	0x00, 0xf5, 0x21, 0x00


	//----- nvinfo : EIATTR_KPARAM_INFO
	.align		4
.L_25:
        /*0068*/ 	.byte	0x04, 0x17
        /*006a*/ 	.short	(.L_27 - .L_26)
.L_26:
        /*006c*/ 	.word	0x00000000
        /*0070*/ 	.short	0x0000
        /*0072*/ 	.short	0x0000
        /*0074*/ 	.byte	0x00, 0xf5, 0x21, 0x00


	//----- nvinfo : EIATTR_SPARSE_MMA_MASK
	.align		4
.L_27:
        /*0078*/ 	.byte	0x03, 0x50
        /*007a*/ 	.short	0x0000


	//----- nvinfo : EIATTR_MAXREG_COUNT
	.align		4
        /*007c*/ 	.byte	0x03, 0x1b
        /*007e*/ 	.short	0x00ff


	//----- nvinfo : EIATTR_MERCURY_ISA_VERSION
	.align		4
        /*0080*/ 	.byte	0x03, 0x5f
        /*0082*/ 	.short	0x0101


	//----- nvinfo : EIATTR_VRC_CTA_INIT_COUNT
	.align		4
        /*0084*/ 	.byte	0x02, 0x4a
	.zero		1
	.zero		1


	//----- nvinfo : EIATTR_EXIT_INSTR_OFFSETS
	.align		4
        /*0088*/ 	.byte	0x04, 0x1c
        /*008a*/ 	.short	(.L_29 - .L_28)


	//   ....[0]....
.L_28:
        /*008c*/ 	.word	0x00000070


	//   ....[1]....
        /*0090*/ 	.word	0x000000e0


	//   ....[2]....
        /*0094*/ 	.word	0x00000220


	//   ....[3]....
        /*0098*/ 	.word	0x00000340


	//----- nvinfo : EIATTR_CRS_STACK_SIZE
	.align		4
.L_29:
        /*009c*/ 	.byte	0x04, 0x1e
        /*009e*/ 	.short	(.L_31 - .L_30)
.L_30:
        /*00a0*/ 	.word	0x00000000


	//----- nvinfo : EIATTR_CBANK_PARAM_SIZE
	.align		4
.L_31:
        /*00a4*/ 	.byte	0x03, 0x19
        /*00a6*/ 	.short	0x0038


	//----- nvinfo : EIATTR_PARAM_CBANK
	.align		4
        /*00a8*/ 	.byte	0x04, 0x0a
        /*00aa*/ 	.short	(.L_33 - .L_32)
	.align		4
.L_32:
        /*00ac*/ 	.word	index@(.nv.constant0._Z11bottomUpBFSPiPbS0_S_iS_S_)
        /*00b0*/ 	.short	0x0380
        /*00b2*/ 	.short	0x0038


	//----- nvinfo : EIATTR_SW_WAR
	.align		4
.L_33:
        /*00b4*/ 	.byte	0x04, 0x36
        /*00b6*/ 	.short	(.L_35 - .L_34)
.L_34:
        /*00b8*/ 	.word	0x00000008
.L_35:


//--------------------- .nv.info._Z10topDownBFSPiPbS0_S_iS_S_ --------------------------
	.section	.nv.info._Z10topDownBFSPiPbS0_S_iS_S_,"",@"SHT_CUDA_INFO"
	.sectionflags	@""
	.align	4


	//----- nvinfo : EIATTR_CUDA_API_VERSION
	.align		4
        /*0000*/ 	.byte	0x04, 0x37
        /*0002*/ 	.short	(.L_37 - .L_36)
.L_36:
        /*0004*/ 	.word	0x00000082


	//----- nvinfo : EIATTR_KPARAM_INFO
	.align		4
.L_37:
        /*0008*/ 	.byte	0x04, 0x17
        /*000a*/ 	.short	(.L_39 - .L_38)
.L_38:
        /*000c*/ 	.word	0x00000000
        /*0010*/ 	.short	0x0006
        /*0012*/ 	.short	0x0030
        /*0014*/ 	.byte	0x00, 0xf5, 0x21, 0x00


	//----- nvinfo : EIATTR_KPARAM_INFO
	.align		4
.L_39:
        /*0018*/ 	.byte	0x04, 0x17
        /*001a*/ 	.short	(.L_41 - .L_40)
.L_40:
        /*001c*/ 	.word	0x00000000
        /*0020*/ 	.short	0x0005
        /*0022*/ 	.short	0x0028
        /*0024*/ 	.byte	0x00, 0xf5, 0x21, 0x00


	//----- nvinfo : EIATTR_KPARAM_INFO
	.align		4
.L_41:
        /*0028*/ 	.byte	0x04, 0x17
        /*002a*/ 	.short	(.L_43 - .L_42)
.L_42:
        /*002c*/ 	.word	0x00000000
        /*0030*/ 	.short	0x0004
        /*0032*/ 	.short	0x0020
        /*0034*/ 	.byte	0x00, 0xf0, 0x11, 0x00


	//----- nvinfo : EIATTR_KPARAM_INFO
	.align		4
.L_43:
        /*0038*/ 	.byte	0x04, 0x17
        /*003a*/ 	.short	(.L_45 - .L_44)
.L_44:
        /*003c*/ 	.word	0x00000000
        /*0040*/ 	.short	0x0003
        /*0042*/ 	.short	0x0018
        /*0044*/ 	.byte	0x00, 0xf5, 0x21, 0x00


	//----- nvinfo : EIATTR_KPARAM_INFO
	.align		4
.L_45:
        /*0048*/ 	.byte	0x04, 0x17
        /*004a*/ 	.short	(.L_47 - .L_46)
.L_46:
        /*004c*/ 	.word	0x00000000
        /*0050*/ 	.short	0x0002
        /*0052*/ 	.short	0x0010
        /*0054*/ 	.byte	0x00, 0xf5, 0x21, 0x00


	//----- nvinfo : EIATTR_KPARAM_INFO
	.align		4
.L_47:
        /*0058*/ 	.byte	0x04, 0x17
        /*005a*/ 	.short	(.L_49 - .L_48)
.L_48:
        /*005c*/ 	.word	0x00000000
        /*0060*/ 	.short	0x0001
        /*0062*/ 	.short	0x0008
        /*0064*/ 	.byte	0x00, 0xf5, 0x21, 0x00


	//----- nvinfo : EIATTR_KPARAM_INFO
	.align		4
.L_49:
        /*0068*/ 	.byte	0x04, 0x17
        /*006a*/ 	.short	(.L_51 - .L_50)
.L_50:
        /*006c*/ 	.word	0x00000000
        /*0070*/ 	.short	0x0000
        /*0072*/ 	.short	0x0000
        /*0074*/ 	.byte	0x00, 0xf5, 0x21, 0x00


	//----- nvinfo : EIATTR_SPARSE_MMA_MASK
	.align		4
.L_51:
        /*0078*/ 	.byte	0x03, 0x50
        /*007a*/ 	.short	0x0000


	//----- nvinfo : EIATTR_MAXREG_COUNT
	.align		4
        /*007c*/ 	.byte	0x03, 0x1b
        /*007e*/ 	.short	0x00ff


	//----- nvinfo : EIATTR_MERCURY_ISA_VERSION
	.align		4
        /*0080*/ 	.byte	0x03, 0x5f
        /*0082*/ 	.short	0x0101


	//----- nvinfo : EIATTR_VRC_CTA_INIT_COUNT
	.align		4
        /*0084*/ 	.byte	0x02, 0x4a
	.zero		1
	.zero		1


	//----- nvinfo : EIATTR_EXIT_INSTR_OFFSETS
	.align		4
        /*0088*/ 	.byte	0x04, 0x1c
        /*008a*/ 	.short	(.L_53 - .L_52)


	//   ....[0]....
.L_52:
        /*008c*/ 	.word	0x00000070


	//   ....[1]....
        /*0090*/ 	.word	0x000000f0


	//   ....[2]....
        /*0094*/ 	.word	0x000007d0


	//   ....[3]....
        /*0098*/ 	.word	0x00000ab0


	//----- nvinfo : EIATTR_CRS_STACK_SIZE
	.align		4
.L_53:
        /*009c*/ 	.byte	0x04, 0x1e
        /*009e*/ 	.short	(.L_55 - .L_54)
.L_54:
        /*00a0*/ 	.word	0x00000000


	//----- nvinfo : EIATTR_CBANK_PARAM_SIZE
	.align		4
.L_55:
        /*00a4*/ 	.byte	0x03, 0x19
        /*00a6*/ 	.short	0x0038


	//----- nvinfo : EIATTR_PARAM_CBANK
	.align		4
        /*00a8*/ 	.byte	0x04, 0x0a
        /*00aa*/ 	.short	(.L_57 - .L_56)
	.align		4
.L_56:
        /*00ac*/ 	.word	index@(.nv.constant0._Z10topDownBFSPiPbS0_S_iS_S_)
        /*00b0*/ 	.short	0x0380
        /*00b2*/ 	.short	0x0038


	//----- nvinfo : EIATTR_SW_WAR
	.align		4
.L_57:
        /*00b4*/ 	.byte	0x04, 0x36
        /*00b6*/ 	.short	(.L_59 - .L_58)
.L_58:
        /*00b8*/ 	.word	0x00000008
.L_59:


//--------------------- .nv.callgraph             --------------------------
	.section	.nv.callgraph,"",@"SHT_CUDA_CALLGRAPH"
	.align	4
	.sectionentsize	8
	.align		4
        /*0000*/ 	.word	0x00000000
	.align		4
        /*0004*/ 	.word	0xffffffff
	.align		4
        /*0008*/ 	.word	0x00000000
	.align		4
        /*000c*/ 	.word	0xfffffffe
	.align		4
        /*0010*/ 	.word	0x00000000
	.align		4
        /*0014*/ 	.word	0xfffffffd
	.align		4
        /*0018*/ 	.word	0x00000000
	.align		4
        /*001c*/ 	.word	0xfffffffc


//--------------------- .text._Z11bottomUpBFSPiPbS0_S_iS_S_ --------------------------
	.section	.text._Z11bottomUpBFSPiPbS0_S_iS_S_,"ax",@progbits
	.align	128
        .global         _Z11bottomUpBFSPiPbS0_S_iS_S_
        .type           _Z11bottomUpBFSPiPbS0_S_iS_S_,@function
        .size           _Z11bottomUpBFSPiPbS0_S_iS_S_,(.L_x_19 - _Z11bottomUpBFSPiPbS0_S_iS_S_)
        .other          _Z11bottomUpBFSPiPbS0_S_iS_S_,@"STO_CUDA_ENTRY STV_DEFAULT"
_Z11bottomUpBFSPiPbS0_S_iS_S_:
.text._Z11bottomUpBFSPiPbS0_S_iS_S_:
[----:B------:R-:W-:Y:S01]  /*0000*/  LDC R1, c[0x0][0x37c] ;  /* 0x0000df00ff017b82 */ /* 0x000fe20000000800 */
[----:B------:R-:W0:Y:S07]  /*0010*/  S2R R3, SR_TID.X ;  /* 0x0000000000037919 */ /* 0x000e2e0000002100 */
[----:B------:R-:W0:Y:S08]  /*0020*/  S2UR UR4, SR_CTAID.X ;  /* 0x00000000000479c3 */ /* 0x000e300000002500 */
[----:B------:R-:W0:Y:S08]  /*0030*/  LDC R0, c[0x0][0x360] ;  /* 0x0000d800ff007b82 */ /* 0x000e300000000800 */
[----:B------:R-:W1:Y:S01]  /*0040*/  LDC R5, c[0x0][0x3a0] ;  /* 0x0000e800ff057b82 */ /* 0x000e620000000800 */
[----:B0-----:R-:W-:-:S05]  /*0050*/  IMAD R0, R0, UR4, R3 ;  /* 0x0000000400007c24 */ /* 0x001fca000f8e0203 */
[----:B-1----:R-:W-:-:S13]  /*0060*/  ISETP.GE.AND P0, PT, R0, R5, PT ;  /* 0x000000050000720c */ /* 0x002fda0003f06270 */
[----:B------:R-:W-:Y:S05]  /*0070*/  @P0 EXIT ;  /* 0x000000000000094d */ /* 0x000fea0003800000 */
[----:B------:R-:W0:Y:S01]  /*0080*/  LDC.64 R2, c[0x0][0x398] ;  /* 0x0000e600ff027b82 */ /* 0x000e220000000a00 */
[----:B------:R-:W1:Y:S01]  /*0090*/  LDCU.64 UR4, c[0x0][0x358] ;  /* 0x00006b00ff0477ac */ /* 0x000e620008000a00 */
[----:B0-----:R-:W-:-:S05]  /*00a0*/  IMAD.WIDE R2, R0, 0x4, R2 ;  /* 0x0000000400027825 */ /* 0x001fca00078e0202 */
[----:B-1----:R-:W2:Y:S01]  /*00b0*/  LDG.E R4, desc[UR4][R2.64] ;  /* 0x0000000402047981 */ /* 0x002ea2000c1e1900 */
[----:B------:R-:W-:-:S04]  /*00c0*/  ISETP.GE.AND P0, PT, R5, 0x1, PT ;  /* 0x000000010500780c */ /* 0x000fc80003f06270 */
[----:B--2---:R-:W-:-:S13]  /*00d0*/  ISETP.NE.OR P0, PT, R4, RZ, !P0 ;  /* 0x000000ff0400720c */ /* 0x004fda0004705670 */
[----:B------:R-:W-:Y:S05]  /*00e0*/  @P0 EXIT ;  /* 0x000000000000094d */ /* 0x000fea0003800000 */
[----:B------:R-:W0:Y:S01]  /*00f0*/  LDC R10, c[0x0][0x3a0] ;  /* 0x0000e800ff0a7b82 */ /* 0x000e220000000800 */
[----:B------:R-:W-:Y:S01]  /*0100*/  IMAD.MOV.U32 R15, RZ, RZ, RZ ;  /* 0x000000ffff0f7224 */ /* 0x000fe200078e00ff */
[----:B------:R-:W1:Y:S06]  /*0110*/  LDCU.64 UR6, c[0x0][0x388] ;  /* 0x00007100ff0677ac */ /* 0x000e6c0008000a00 */
[----:B------:R-:W2:Y:S02]  /*0120*/  LDC.64 R8, c[0x0][0x380] ;  /* 0x0000e000ff087b82 */ /* 0x000ea40000000a00 */
.L_x_3:
[----:B0-----:R-:W-:-:S04]  /*0130*/  IMAD R5, R15, R10, R0 ;  /* 0x0000000a0f057224 */ /* 0x001fc800078e0200 */
[----:B--2---:R-:W-:-:S05]  /*0140*/  IMAD.WIDE R4, R5, 0x4, R8 ;  /* 0x0000000405047825 */ /* 0x004fca00078e0208 */
[----:B------:R-:W2:Y:S01]  /*0150*/  LDG.E R6, desc[UR4][R4.64] ;  /* 0x0000000404067981 */ /* 0x000ea2000c1e1900 */
[----:B------:R-:W-:Y:S01]  /*0160*/  BSSY.RECONVERGENT B0, `(.L_x_0) ;  /* 0x0000008000007945 */ /* 0x000fe20003800200 */
[----:B--2---:R-:W-:-:S13]  /*0170*/  ISETP.GE.AND P0, PT, R6, 0x1, PT ;  /* 0x000000010600780c */ /* 0x004fda0003f06270 */
[----:B------:R-:W-:Y:S05]  /*0180*/  @!P0 BRA `(.L_x_1) ;  /* 0x0000000000148947 */ /* 0x000fea0003800000 */
[----:B-1----:R-:W-:-:S05]  /*0190*/  IADD3 R6, P0, PT, R15, UR6, RZ ;  /* 0x000000060f067c10 */ /* 0x002fca000ff1e0ff */
[----:B------:R-:W-:-:S05]  /*01a0*/  IMAD.X R7, RZ, RZ, UR7, P0 ;  /* 0x00000007ff077e24 */ /* 0x000fca00080e06ff */
[----:B------:R-:W2:Y:S02]  /*01b0*/  LDG.E.U8 R6, desc[UR4][R6.64] ;  /* 0x0000000406067981 */ /* 0x000ea4000c1e1100 */
[----:B--2---:R-:W-:-:S13]  /*01c0*/  ISETP.NE.AND P0, PT, R6, RZ, PT ;  /* 0x000000ff0600720c */ /* 0x004fda0003f05270 */
[----:B------:R-:W-:Y:S05]  /*01d0*/  @P0 BRA `(.L_x_2) ;  /* 0x0000000000140947 */ /* 0x000fea0003800000 */
.L_x_1:
[----:B-1----:R-:W-:Y:S05]  /*01e0*/  BSYNC.RECONVERGENT B0 ;  /* 0x0000000000007941 */ /* 0x002fea0003800200 */
.L_x_0:
[----:B------:R-:W-:-:S04]  /*01f0*/  IADD3 R15, PT, PT, R15, 0x1, RZ ;  /* 0x000000010f0f7810 */ /* 0x000fc80007ffe0ff */
[----:B------:R-:W-:-:S13]  /*0200*/  ISETP.NE.AND P0, PT, R15, R10, PT ;  /* 0x0000000a0f00720c */ /* 0x000fda0003f05270 */
[----:B------:R-:W-:Y:S05]  /*0210*/  @P0 BRA `(.L_x_3) ;  /* 0xfffffffc00c40947 */ /* 0x000fea000383ffff */
[----:B------:R-:W-:Y:S05]  /*0220*/  EXIT ;  /* 0x000000000000794d */ /* 0x000fea0003800000 */
.L_x_2:
[----:B------:R-:W0:Y:S01]  /*0230*/  LDCU.64 UR8, c[0x0][0x390] ;  /* 0x00007200ff0877ac */ /* 0x000e220008000a00 */
[----:B------:R-:W1:Y:S01]  /*0240*/  LDC.64 R6, c[0x0][0x3a8] ;  /* 0x0000ea00ff067b82 */ /* 0x000e620000000a00 */
[----:B------:R-:W-:Y:S02]  /*0250*/  HFMA2 R19, -RZ, RZ, 0, 5.9604644775390625e-08 ;  /* 0x00000001ff137431 */ /* 0x000fe400000001ff */
[----:B------:R-:W-:-:S05]  /*0260*/  IMAD.MOV.U32 R14, RZ, RZ, 0x1 ;  /* 0x00000001ff0e7424 */ /* 0x000fca00078e00ff */
[----:B------:R-:W2:Y:S01]  /*0270*/  LDC.64 R10, c[0x0][0x3b0] ;  /* 0x0000ec00ff0a7b82 */ /* 0x000ea20000000a00 */
[----:B0-----:R-:W-:-:S04]  /*0280*/  IADD3 R12, P0, PT, R0, UR8, RZ ;  /* 0x00000008000c7c10 */ /* 0x001fc8000ff1e0ff */
[C---:B------:R-:W-:Y:S01]  /*0290*/  LEA.HI.X.SX32 R13, R0.reuse, UR9, 0x1, P0 ;  /* 0x00000009000d7c11 */ /* 0x040fe200080f0eff */
[----:B-1----:R-:W-:-:S04]  /*02a0*/  IMAD.WIDE R6, R0, 0x4, R6 ;  /* 0x0000000400067825 */ /* 0x002fc800078e0206 */
[----:B------:R-:W-:Y:S04]  /*02b0*/  STG.E.U8 desc[UR4][R12.64], R14 ;  /* 0x0000000e0c007986 */ /* 0x000fe8000c101104 */
[----:B------:R-:W-:Y:S01]  /*02c0*/  STG.E desc[UR4][R2.64], R19 ;  /* 0x0000001302007986 */ /* 0x000fe2000c101904 */
[----:B--2---:R-:W-:-:S03]  /*02d0*/  IMAD.WIDE.U32 R8, R15, 0x4, R10 ;  /* 0x000000040f087825 */ /* 0x004fc600078e000a */
[----:B------:R-:W-:Y:S04]  /*02e0*/  STG.E desc[UR4][R6.64], R15 ;  /* 0x0000000f06007986 */ /* 0x000fe8000c101904 */
[----:B------:R-:W2:Y:S04]  /*02f0*/  LDG.E R5, desc[UR4][R4.64] ;  /* 0x0000000404057981 */ /* 0x000ea8000c1e1900 */
[----:B------:R-:W2:Y:S01]  /*0300*/  LDG.E R8, desc[UR4][R8.64] ;  /* 0x0000000408087981 */ /* 0x000ea2000c1e1900 */
[----:B------:R-:W-:Y:S01]  /*0310*/  IMAD.WIDE R10, R0, 0x4, R10 ;  /* 0x00000004000a7825 */ /* 0x000fe200078e020a */
[----:B--2---:R-:W-:-:S05]  /*0320*/  VIMNMX R17, PT, PT, R8, R5, PT ;  /* 0x0000000508117248 */ /* 0x004fca0003fe0100 */
[----:B------:R-:W-:Y:S01]  /*0330*/  STG.E desc[UR4][R10.64], R17 ;  /* 0x000000110a007986 */ /* 0x000fe2000c101904 */
[----:B------:R-:W-:Y:S05]  /*0340*/  EXIT ;  /* 0x000000000000794d */ /* 0x000fea0003800000 */
.L_x_4:
[----:B------:R-:W-:-:S00]  /*0350*/  BRA `(.L_x_4) ;  /* 0xfffffffc00fc7947 */ /* 0x000fc0000383ffff */
[----:B------:R-:W-:-:S00]  /*0360*/  NOP ;  /* 0x0000000000007918 */ /* 0x000fc00000000000 */
        /* <DEDUP_REMOVED lines=9> */
.L_x_19:


//--------------------- .text._Z10topDownBFSPiPbS0_S_iS_S_ --------------------------
	.section	.text._Z10topDownBFSPiPbS0_S_iS_S_,"ax",@progbits
	.align	128
        .global         _Z10topDownBFSPiPbS0_S_iS_S_
        .type           _Z10topDownBFSPiPbS0_S_iS_S_,@function
        .size           _Z10topDownBFSPiPbS0_S_iS_S_,(.L_x_20 - _Z10topDownBFSPiPbS0_S_iS_S_)
        .other          _Z10topDownBFSPiPbS0_S_iS_S_,@"STO_CUDA_ENTRY STV_DEFAULT"
_Z10topDownBFSPiPbS0_S_iS_S_:
.text._Z10topDownBFSPiPbS0_S_iS_S_:
        /* <DEDUP_REMOVED lines=8> */
[----:B------:R-:W0:Y:S01]  /*0080*/  LDCU.64 UR4, c[0x0][0x388] ;  /* 0x00007100ff0477ac */ /* 0x000e220008000a00 */
[----:B------:R-:W1:Y:S01]  /*0090*/  LDCU.64 UR16, c[0x0][0x358] ;  /* 0x00006b00ff1077ac */ /* 0x000e620008000a00 */
[----:B0-----:R-:W-:-:S04]  /*00a0*/  IADD3 R2, P0, PT, R0, UR4, RZ ;  /* 0x0000000400027c10 */ /* 0x001fc8000ff1e0ff */
[----:B------:R-:W-:-:S05]  /*00b0*/  LEA.HI.X.SX32 R3, R0, UR5, 0x1, P0 ;  /* 0x0000000500037c11 */ /* 0x000fca00080f0eff */
[----:B-1----:R-:W2:Y:S01]  /*00c0*/  LDG.E.U8 R2, desc[UR16][R2.64] ;  /* 0x0000001002027981 */ /* 0x002ea2000c1e1100 */
[----:B------:R-:W-:-:S04]  /*00d0*/  ISETP.GE.AND P0, PT, R9, 0x1, PT ;  /* 0x000000010900780c */ /* 0x000fc80003f06270 */
[----:B--2---:R-:W-:-:S13]  /*00e0*/  ISETP.EQ.OR P0, PT, R2, RZ, !P0 ;  /* 0x000000ff0200720c */ /* 0x004fda0004702670 */
[----:B------:R-:W-:Y:S05]  /*00f0*/  @P0 EXIT ;  /* 0x000000000000094d */ /* 0x000fea0003800000 */
[----:B------:R-:W0:Y:S01]  /*0100*/  LDC.64 R2, c[0x0][0x3b0] ;  /* 0x0000ec00ff027b82 */ /* 0x000e220000000a00 */
[C---:B------:R-:W-:Y:S01]  /*0110*/  ISETP.GE.U32.AND P0, PT, R9.reuse, 0x4, PT ;  /* 0x000000040900780c */ /* 0x040fe20003f06070 */
[C---:B------:R-:W-:Y:S01]  /*0120*/  IMAD R12, R0.reuse, R9, RZ ;  /* 0x00000009000c7224 */ /* 0x040fe200078e02ff */
[----:B------:R-:W-:Y:S01]  /*0130*/  LOP3.LUT R6, R9, 0x3, RZ, 0xc0, !PT ;  /* 0x0000000309067812 */ /* 0x000fe200078ec0ff */
[----:B------:R-:W-:Y:S02]  /*0140*/  IMAD.MOV.U32 R7, RZ, RZ, RZ ;  /* 0x000000ffff077224 */ /* 0x000fe400078e00ff */
[----:B0-----:R-:W-:-:S08]  /*0150*/  IMAD.WIDE R2, R0, 0x4, R2 ;  /* 0x0000000400027825 */ /* 0x001fd000078e0202 */
[----:B------:R-:W-:Y:S05]  /*0160*/  @!P0 BRA `(.L_x_5) ;  /* 0x0000000400948947 */ /* 0x000fea0003800000 */
[----:B------:R-:W0:Y:S01]  /*0170*/  LDCU.128 UR4, c[0x0][0x390] ;  /* 0x00007200ff0477ac */ /* 0x000e220008000c00 */
[----:B------:R-:W1:Y:S01]  /*0180*/  LDC.64 R4, c[0x0][0x380] ;  /* 0x0000e000ff047b82 */ /* 0x000e620000000a00 */
[----:B------:R-:W-:Y:S01]  /*0190*/  LOP3.LUT R7, R9, 0x7ffffffc, RZ, 0xc0, !PT ;  /* 0x7ffffffc09077812 */ /* 0x000fe200078ec0ff */
[----:B------:R-:W-:Y:S01]  /*01a0*/  IMAD.MOV.U32 R13, RZ, RZ, R12 ;  /* 0x000000ffff0d7224 */ /* 0x000fe200078e000c */
[----:B------:R-:W2:Y:S03]  /*01b0*/  LDCU.64 UR12, c[0x0][0x3b0] ;  /* 0x00007600ff0c77ac */ /* 0x000ea60008000a00 */
[----:B------:R-:W-:Y:S01]  /*01c0*/  IMAD.MOV R22, RZ, RZ, -R7 ;  /* 0x000000ffff167224 */ /* 0x000fe200078e0a07 */
[----:B------:R-:W3:Y:S01]  /*01d0*/  LDCU.64 UR14, c[0x0][0x3a8] ;  /* 0x00007500ff0e77ac */ /* 0x000ee20008000a00 */
[----:B0-----:R-:W-:Y:S02]  /*01e0*/  UIADD3 UR10, UP1, UPT, UR4, 0x1, URZ ;  /* 0x00000001040a7890 */ /* 0x001fe4000ff3e0ff */
[----:B------:R-:W-:-:S02]  /*01f0*/  UIADD3 UR8, UP2, UPT, UR6, 0x8, URZ ;  /* 0x0000000806087890 */ /* 0x000fc4000ff5e0ff */
[----:B------:R-:W-:Y:S02]  /*0200*/  UIADD3.X UR11, UPT, UPT, URZ, UR5, URZ, UP1, !UPT ;  /* 0x00000005ff0b7290 */ /* 0x000fe40008ffe4ff */
[----:B--2---:R-:W-:Y:S01]  /*0210*/  UIADD3 UR6, UP0, UPT, UR12, 0x8, URZ ;  /* 0x000000080c067890 */ /* 0x004fe2000ff1e0ff */
[----:B------:R-:W-:Y:S01]  /*0220*/  IMAD.U32 R10, RZ, RZ, UR10 ;  /* 0x0000000aff0a7e24 */ /* 0x000fe2000f8e00ff */
[----:B---3--:R-:W-:Y:S01]  /*0230*/  UIADD3 UR4, UP1, UPT, UR14, 0x8, URZ ;  /* 0x000000080e047890 */ /* 0x008fe2000ff3e0ff */
[----:B------:R-:W-:Y:S01]  /*0240*/  IMAD.U32 R14, RZ, RZ, UR8 ;  /* 0x00000008ff0e7e24 */ /* 0x000fe2000f8e00ff */
[----:B------:R-:W-:Y:S01]  /*0250*/  UIADD3.X UR9, UPT, UPT, URZ, UR7, URZ, UP2, !UPT ;  /* 0x00000007ff097290 */ /* 0x000fe200097fe4ff */
[----:B------:R-:W-:Y:S01]  /*0260*/  IMAD.U32 R11, RZ, RZ, UR11 ;  /* 0x0000000bff0b7e24 */ /* 0x000fe2000f8e00ff */
[----:B------:R-:W-:Y:S01]  /*0270*/  UIADD3.X UR7, UPT, UPT, URZ, UR13, URZ, UP0, !UPT ;  /* 0x0000000dff077290 */ /* 0x000fe200087fe4ff */
[----:B------:R-:W-:Y:S01]  /*0280*/  MOV R16, UR6 ;  /* 0x0000000600107c02 */ /* 0x000fe20008000f00 */
[----:B------:R-:W-:Y:S01]  /*0290*/  UIADD3.X UR5, UPT, UPT, URZ, UR15, URZ, UP1, !UPT ;  /* 0x0000000fff057290 */ /* 0x000fe20008ffe4ff */
[----:B------:R-:W-:-:S02]  /*02a0*/  IMAD.U32 R18, RZ, RZ, UR4 ;  /* 0x00000004ff127e24 */ /* 0x000fc4000f8e00ff */
[----:B------:R-:W-:Y:S02]  /*02b0*/  IMAD.U32 R15, RZ, RZ, UR9 ;  /* 0x00000009ff0f7e24 */ /* 0x000fe4000f8e00ff */
[----:B------:R-:W-:Y:S01]  /*02c0*/  IMAD.U32 R17, RZ, RZ, UR7 ;  /* 0x00000007ff117e24 */ /* 0x000fe2000f8e00ff */
[----:B------:R-:W-:-:S07]  /*02d0*/  MOV R19, UR5 ;  /* 0x0000000500137c02 */ /* 0x000fce0008000f00 */
.L_x_14:
[----:B-1----:R-:W-:-:S05]  /*02e0*/  IMAD.WIDE R8, R13, 0x4, R4 ;  /* 0x000000040d087825 */ /* 0x002fca00078e0204 */
[----:B------:R-:W2:Y:S01]  /*02f0*/  LDG.E R20, desc[UR16][R8.64] ;  /* 0x0000001008147981 */ /* 0x000ea2000c1e1900 */
[----:B------:R-:W-:Y:S01]  /*0300*/  BSSY.RECONVERGENT B0, `(.L_x_6) ;  /* 0x000000e000007945 */ /* 0x000fe20003800200 */
[----:B--2---:R-:W-:-:S13]  /*0310*/  ISETP.GE.AND P0, PT, R20, 0x1, PT ;  /* 0x000000011400780c */ /* 0x004fda0003f06270 */
[----:B------:R-:W-:Y:S05]  /*0320*/  @!P0 BRA `(.L_x_7) ;  /* 0x00000000002c8947 */ /* 0x000fea0003800000 */
[----:B------:R-:W2:Y:S01]  /*0330*/  LDG.E R20, desc[UR16][R14.64+-0x8] ;  /* 0xfffff8100e147981 */ /* 0x000ea2000c1e1900 */
[----:B------:R-:W-:Y:S01]  /*0340*/  IMAD.MOV.U32 R23, RZ, RZ, 0x1 ;  /* 0x00000001ff177424 */ /* 0x000fe200078e00ff */
[----:B--2---:R-:W-:-:S13]  /*0350*/  ISETP.NE.AND P0, PT, R20, RZ, PT ;  /* 0x000000ff1400720c */ /* 0x004fda0003f05270 */
[----:B------:R-:W-:Y:S01]  /*0360*/  @!P0 IMAD.MOV.U32 R25, RZ, RZ, 0x1 ;  /* 0x00000001ff198424 */ /* 0x000fe200078e00ff */
[----:B------:R0:W-:Y:S04]  /*0370*/  @!P0 STG.E.U8 desc[UR16][R10.64+-0x1], R23 ;  /* 0xffffff170a008986 */ /* 0x0001e8000c101110 */
[----:B------:R0:W-:Y:S04]  /*0380*/  @!P0 STG.E desc[UR16][R14.64+-0x8], R25 ;  /* 0xfffff8190e008986 */ /* 0x0001e8000c101910 */
[----:B------:R0:W-:Y:S04]  /*0390*/  @!P0 STG.E desc[UR16][R18.64+-0x8], R0 ;  /* 0xfffff80012008986 */ /* 0x0001e8000c101910 */
[----:B------:R-:W2:Y:S04]  /*03a0*/  @!P0 LDG.E R20, desc[UR16][R2.64] ;  /* 0x0000001002148981 */ /* 0x000ea8000c1e1900 */
[----:B------:R-:W2:Y:S02]  /*03b0*/  @!P0 LDG.E R21, desc[UR16][R8.64] ;  /* 0x0000001008158981 */ /* 0x000ea4000c1e1900 */
[----:B--2---:R-:W-:-:S05]  /*03c0*/  @!P0 VIMNMX R21, PT, PT, R20, R21, PT ;  /* 0x0000001514158248 */ /* 0x004fca0003fe0100 */
[----:B------:R0:W-:Y:S02]  /*03d0*/  @!P0 STG.E desc[UR16][R16.64+-0x8], R21 ;  /* 0xfffff81510008986 */ /* 0x0001e4000c101910 */
.L_x_7:
[----:B------:R-:W-:Y:S05]  /*03e0*/  BSYNC.RECONVERGENT B0 ;  /* 0x0000000000007941 */ /* 0x000fea0003800200 */
.L_x_6:
[----:B------:R-:W2:Y:S01]  /*03f0*/  LDG.E R20, desc[UR16][R8.64+0x4] ;  /* 0x0000041008147981 */ /* 0x000ea2000c1e1900 */
[----:B------:R-:W-:Y:S01]  /*0400*/  BSSY.RECONVERGENT B0, `(.L_x_8) ;  /* 0x000000e000007945 */ /* 0x000fe20003800200 */
[----:B--2---:R-:W-:-:S13]  /*0410*/  ISETP.GE.AND P0, PT, R20, 0x1, PT ;  /* 0x000000011400780c */ /* 0x004fda0003f06270 */
[----:B------:R-:W-:Y:S05]  /*0420*/  @!P0 BRA `(.L_x_9) ;  /* 0x00000000002c8947 */ /* 0x000fea0003800000 */
[----:B------:R-:W2:Y:S01]  /*0430*/  LDG.E R20, desc[UR16][R14.64+-0x4] ;  /* 0xfffffc100e147981 */ /* 0x000ea2000c1e1900 */
[----:B------:R-:W-:Y:S01]  /*0440*/  IMAD.MOV.U32 R24, RZ, RZ, 0x1 ;  /* 0x00000001ff187424 */ /* 0x000fe200078e00ff */
[----:B--2---:R-:W-:-:S13]  /*0450*/  ISETP.NE.AND P0, PT, R20, RZ, PT ;  /* 0x000000ff1400720c */ /* 0x004fda0003f05270 */
[----:B0-----:R-:W-:Y:S01]  /*0460*/  @!P0 IMAD.MOV.U32 R23, RZ, RZ, 0x1 ;  /* 0x00000001ff178424 */ /* 0x001fe200078e00ff */
[----:B------:R1:W-:Y:S04]  /*0470*/  @!P0 STG.E.U8 desc[UR16][R10.64], R24 ;  /* 0x000000180a008986 */ /* 0x0003e8000c101110 */
[----:B------:R1:W-:Y:S04]  /*0480*/  @!P0 STG.E desc[UR16][R14.64+-0x4], R23 ;  /* 0xfffffc170e008986 */ /* 0x0003e8000c101910 */
[----:B------:R1:W-:Y:S04]  /*0490*/  @!P0 STG.E desc[UR16][R18.64+-0x4], R0 ;  /* 0xfffffc0012008986 */ /* 0x0003e8000c101910 */
[----:B------:R-:W2:Y:S04]  /*04a0*/  @!P0 LDG.E R20, desc[UR16][R2.64] ;  /* 0x0000001002148981 */ /* 0x000ea8000c1e1900 */
[----:B------:R-:W2:Y:S02]  /*04b0*/  @!P0 LDG.E R21, desc[UR16][R8.64+0x4] ;  /* 0x0000041008158981 */ /* 0x000ea4000c1e1900 */
[----:B--2---:R-:W-:-:S05]  /*04c0*/  @!P0 VIMNMX R21, PT, PT, R20, R21, PT ;  /* 0x0000001514158248 */ /* 0x004fca0003fe0100 */
[----:B------:R1:W-:Y:S02]  /*04d0*/  @!P0 STG.E desc[UR16][R16.64+-0x4], R21 ;  /* 0xfffffc1510008986 */ /* 0x0003e4000c101910 */
.L_x_9:
[----:B------:R-:W-:Y:S05]  /*04e0*/  BSYNC.RECONVERGENT B0 ;  /* 0x0000000000007941 */ /* 0x000fea0003800200 */
.L_x_8:
[----:B------:R-:W2:Y:S01]  /*04f0*/  LDG.E R20, desc[UR16][R8.64+0x8] ;  /* 0x0000081008147981 */ /* 0x000ea2000c1e1900 */
[----:B------:R-:W-:Y:S01]  /*0500*/  BSSY.RECONVERGENT B0, `(.L_x_10) ;  /* 0x000000e000007945 */ /* 0x000fe20003800200 */
[----:B--2---:R-:W-:-:S13]  /*0510*/  ISETP.GE.AND P0, PT, R20, 0x1, PT ;  /* 0x000000011400780c */ /* 0x004fda0003f06270 */
[----:B------:R-:W-:Y:S05]  /*0520*/  @!P0 BRA `(.L_x_11) ;  /* 0x00000000002c8947 */ /* 0x000fea0003800000 */
[----:B------:R-:W2:Y:S01]  /*0530*/  LDG.E R20, desc[UR16][R14.64] ;  /* 0x000000100e147981 */ /* 0x000ea2000c1e1900 */
[----:B-1----:R-:W-:Y:S01]  /*0540*/  HFMA2 R24, -RZ, RZ, 0, 5.9604644775390625e-08 ;  /* 0x00000001ff187431 */ /* 0x002fe200000001ff */
[----:B--2---:R-:W-:-:S13]  /*0550*/  ISETP.NE.AND P0, PT, R20, RZ, PT ;  /* 0x000000ff1400720c */ /* 0x004fda0003f05270 */
[----:B0-----:R-:W-:Y:S01]  /*0560*/  @!P0 IMAD.MOV.U32 R23, RZ, RZ, 0x1 ;  /* 0x00000001ff178424 */ /* 0x001fe200078e00ff */
[----:B------:R2:W-:Y:S04]  /*0570*/  @!P0 STG.E.U8 desc[UR16][R10.64+0x1], R24 ;  /* 0x000001180a008986 */ /* 0x0005e8000c101110 */
[----:B------:R2:W-:Y:S04]  /*0580*/  @!P0 STG.E desc[UR16][R14.64], R23 ;  /* 0x000000170e008986 */ /* 0x0005e8000c101910 */
[----:B------:R2:W-:Y:S04]  /*0590*/  @!P0 STG.E desc[UR16][R18.64], R0 ;  /* 0x0000000012008986 */ /* 0x0005e8000c101910 */
[----:B------:R-:W3:Y:S04]  /*05a0*/  @!P0 LDG.E R20, desc[UR16][R2.64] ;  /* 0x0000001002148981 */ /* 0x000ee8000c1e1900 */
[----:B------:R-:W3:Y:S02]  /*05b0*/  @!P0 LDG.E R21, desc[UR16][R8.64+0x8] ;  /* 0x0000081008158981 */ /* 0x000ee4000c1e1900 */
[----:B---3--:R-:W-:-:S05]  /*05c0*/  @!P0 VIMNMX R21, PT, PT, R20, R21, PT ;  /* 0x0000001514158248 */ /* 0x008fca0003fe0100 */
[----:B------:R2:W-:Y:S02]  /*05d0*/  @!P0 STG.E desc[UR16][R16.64], R21 ;  /* 0x0000001510008986 */ /* 0x0005e4000c101910 */
.L_x_11:
[----:B------:R-:W-:Y:S05]  /*05e0*/  BSYNC.RECONVERGENT B0 ;  /* 0x0000000000007941 */ /* 0x000fea0003800200 */
.L_x_10:
[----:B------:R-:W3:Y:S01]  /*05f0*/  LDG.E R20, desc[UR16][R8.64+0xc] ;  /* 0x00000c1008147981 */ /* 0x000ee2000c1e1900 */
[----:B------:R-:W-:Y:S01]  /*0600*/  BSSY.RECONVERGENT B0, `(.L_x_12) ;  /* 0x000000f000007945 */ /* 0x000fe20003800200 */
[----:B---3--:R-:W-:-:S13]  /*0610*/  ISETP.GE.AND P0, PT, R20, 0x1, PT ;  /* 0x000000011400780c */ /* 0x008fda0003f06270 */
[----:B------:R-:W-:Y:S05]  /*0620*/  @!P0 BRA `(.L_x_13) ;  /* 0x0000000000308947 */ /* 0x000fea0003800000 */
[----:B------:R-:W3:Y:S02]  /*0630*/  LDG.E R20, desc[UR16][R14.64+0x4] ;  /* 0x000004100e147981 */ /* 0x000ee4000c1e1900 */
[----:B---3--:R-:W-:-:S13]  /*0640*/  ISETP.NE.AND P0, PT, R20, RZ, PT ;  /* 0x000000ff1400720c */ /* 0x008fda0003f05270 */
[----:B------:R-:W-:Y:S05]  /*0650*/  @P0 BRA `(.L_x_13) ;  /* 0x0000000000240947 */ /* 0x000fea0003800000 */
[----:B-12---:R-:W-:Y:S02]  /*0660*/  IMAD.MOV.U32 R24, RZ, RZ, 0x1 ;  /* 0x00000001ff187424 */ /* 0x006fe400078e00ff */
[----:B0-----:R-:W-:-:S03]  /*0670*/  IMAD.MOV.U32 R23, RZ, RZ, 0x1 ;  /* 0x00000001ff177424 */ /* 0x001fc600078e00ff */
[----:B------:R3:W-:Y:S04]  /*0680*/  STG.E.U8 desc[UR16][R10.64+0x2], R24 ;  /* 0x000002180a007986 */ /* 0x0007e8000c101110 */
[----:B------:R3:W-:Y:S04]  /*0690*/  STG.E desc[UR16][R14.64+0x4], R23 ;  /* 0x000004170e007986 */ /* 0x0007e8000c101910 */
[----:B------:R3:W-:Y:S04]  /*06a0*/  STG.E desc[UR16][R18.64+0x4], R0 ;  /* 0x0000040012007986 */ /* 0x0007e8000c101910 */
[----:B------:R-:W2:Y:S04]  /*06b0*/  LDG.E R9, desc[UR16][R8.64+0xc] ;  /* 0x00000c1008097981 */ /* 0x000ea8000c1e1900 */
[----:B------:R-:W2:Y:S02]  /*06c0*/  LDG.E R20, desc[UR16][R2.64] ;  /* 0x0000001002147981 */ /* 0x000ea4000c1e1900 */
[----:B--2---:R-:W-:-:S05]  /*06d0*/  VIMNMX R21, PT, PT, R20, R9, PT ;  /* 0x0000000914157248 */ /* 0x004fca0003fe0100 */
[----:B------:R3:W-:Y:S02]  /*06e0*/  STG.E desc[UR16][R16.64+0x4], R21 ;  /* 0x0000041510007986 */ /* 0x0007e4000c101910 */
.L_x_13:
[----:B------:R-:W-:Y:S05]  /*06f0*/  BSYNC.RECONVERGENT B0 ;  /* 0x0000000000007941 */ /* 0x000fea0003800200 */
.L_x_12:
[----:B------:R-:W-:Y:S01]  /*0700*/  VIADD R22, R22, 0x4 ;  /* 0x0000000416167836 */ /* 0x000fe20000000000 */
[----:B0123--:R-:W-:Y:S01]  /*0710*/  IADD3 R14, P2, PT, R14, 0x10, RZ ;  /* 0x000000100e0e7810 */ /* 0x00ffe20007f5e0ff */
[----:B------:R-:W-:Y:S01]  /*0720*/  VIADD R13, R13, 0x4 ;  /* 0x000000040d0d7836 */ /* 0x000fe20000000000 */
[----:B------:R-:W-:Y:S02]  /*0730*/  IADD3 R16, P3, PT, R16, 0x10, RZ ;  /* 0x0000001010107810 */ /* 0x000fe40007f7e0ff */
[----:B------:R-:W-:Y:S01]  /*0740*/  ISETP.NE.AND P0, PT, R22, RZ, PT ;  /* 0x000000ff1600720c */ /* 0x000fe20003f05270 */
[----:B------:R-:W-:Y:S01]  /*0750*/  IMAD.X R15, RZ, RZ, R15, P2 ;  /* 0x000000ffff0f7224 */ /* 0x000fe200010e060f */
[----:B------:R-:W-:Y:S01]  /*0760*/  IADD3 R18, P4, PT, R18, 0x10, RZ ;  /* 0x0000001012127810 */ /* 0x000fe20007f9e0ff */
[----:B------:R-:W-:Y:S01]  /*0770*/  IMAD.X R17, RZ, RZ, R17, P3 ;  /* 0x000000ffff117224 */ /* 0x000fe200018e0611 */
[----:B------:R-:W-:-:S03]  /*0780*/  IADD3 R10, P1, PT, R10, 0x4, RZ ;  /* 0x000000040a0a7810 */ /* 0x000fc60007f3e0ff */
[----:B------:R-:W-:Y:S01]  /*0790*/  IMAD.X R19, RZ, RZ, R19, P4 ;  /* 0x000000ffff137224 */ /* 0x000fe200020e0613 */
[----:B------:R-:W-:-:S05]  /*07a0*/  IADD3.X R11, PT, PT, RZ, R11, RZ, P1, !PT ;  /* 0x0000000bff0b7210 */ /* 0x000fca0000ffe4ff */
[----:B------:R-:W-:Y:S05]  /*07b0*/  @P0 BRA `(.L_x_14) ;  /* 0xfffffff800c80947 */ /* 0x000fea000383ffff */
.L_x_5:
[----:B------:R-:W-:-:S13]  /*07c0*/  ISETP.NE.AND P0, PT, R6, RZ, PT ;  /* 0x000000ff0600720c */ /* 0x000fda0003f05270 */
[----:B------:R-:W-:Y:S05]  /*07d0*/  @!P0 EXIT ;  /* 0x000000000000894d */ /* 0x000fea0003800000 */
[----:B------:R-:W0:Y:S01]  /*07e0*/  LDC.64 R8, c[0x0][0x398] ;  /* 0x0000e600ff087b82 */ /* 0x000e220000000a00 */
[----:B------:R-:W1:Y:S01]  /*07f0*/  LDCU.64 UR4, c[0x0][0x390] ;  /* 0x00007200ff0477ac */ /* 0x000e620008000a00 */
[----:B------:R-:W-:Y:S01]  /*0800*/  IADD3 R17, PT, PT, R12, R7, RZ ;  /* 0x000000070c117210 */ /* 0x000fe20007ffe0ff */
[----:B------:R-:W-:-:S05]  /*0810*/  IMAD.MOV R18, RZ, RZ, -R6 ;  /* 0x000000ffff127224 */ /* 0x000fca00078e0a06 */
[----:B------:R-:W2:Y:S08]  /*0820*/  LDC.64 R10, c[0x0][0x3b0] ;  /* 0x0000ec00ff0a7b82 */ /* 0x000eb00000000a00 */
[----:B------:R-:W3:Y:S01]  /*0830*/  LDC.64 R14, c[0x0][0x3a8] ;  /* 0x0000ea00ff0e7b82 */ /* 0x000ee20000000a00 */
[----:B-1----:R-:W-:-:S07]  /*0840*/  IADD3 R12, P0, PT, R7, UR4, RZ ;  /* 0x00000004070c7c10 */ /* 0x002fce000ff1e0ff */
[----:B------:R-:W1:Y:S01]  /*0850*/  LDC.64 R4, c[0x0][0x380] ;  /* 0x0000e000ff047b82 */ /* 0x000e620000000a00 */
[----:B0-----:R-:W-:-:S04]  /*0860*/  IMAD.WIDE.U32 R8, R7, 0x4, R8 ;  /* 0x0000000407087825 */ /* 0x001fc800078e0008 */
[----:B------:R-:W-:Y:S02]  /*0870*/  IMAD.MOV.U32 R16, RZ, RZ, R8 ;  /* 0x000000ffff107224 */ /* 0x000fe400078e0008 */
[----:B------:R-:W-:Y:S02]  /*0880*/  IMAD.X R13, RZ, RZ, UR5, P0 ;  /* 0x00000005ff0d7e24 */ /* 0x000fe400080e06ff */
[----:B--2---:R-:W-:-:S04]  /*0890*/  IMAD.WIDE.U32 R10, R7, 0x4, R10 ;  /* 0x00000004070a7825 */ /* 0x004fc800078e000a */
[----:B---3--:R-:W-:-:S04]  /*08a0*/  IMAD.WIDE.U32 R14, R7, 0x4, R14 ;  /* 0x00000004070e7825 */ /* 0x008fc800078e000e */
[----:B------:R-:W-:-:S07]  /*08b0*/  IMAD.MOV.U32 R7, RZ, RZ, R9 ;  /* 0x000000ffff077224 */ /* 0x000fce00078e0009 */
.L_x_17:
[----:B-1----:R-:W-:-:S05]  /*08c0*/  IMAD.WIDE R8, R17, 0x4, R4 ;  /* 0x0000000411087825 */ /* 0x002fca00078e0204 */
[----:B------:R-:W2:Y:S01]  /*08d0*/  LDG.E R19, desc[UR16][R8.64] ;  /* 0x0000001008137981 */ /* 0x000ea2000c1e1900 */
[----:B------:R-:W-:Y:S01]  /*08e0*/  IMAD.MOV.U32 R6, RZ, RZ, R16 ;  /* 0x000000ffff067224 */ /* 0x000fe200078e0010 */
[----:B------:R-:W-:Y:S01]  /*08f0*/  IADD3 R18, PT, PT, R18, 0x1, RZ ;  /* 0x0000000112127810 */ /* 0x000fe20007ffe0ff */
[----:B------:R-:W-:Y:S03]  /*0900*/  BSSY.RECONVERGENT B0, `(.L_x_15) ;  /* 0x0000011000007945 */ /* 0x000fe60003800200 */
[----:B------:R-:W-:Y:S02]  /*0910*/  ISETP.NE.AND P0, PT, R18, RZ, PT ;  /* 0x000000ff1200720c */ /* 0x000fe40003f05270 */
[----:B------:R-:W-:Y:S02]  /*0920*/  IADD3 R16, P1, PT, R6, 0x4, RZ ;  /* 0x0000000406107810 */ /* 0x000fe40007f3e0ff */
[----:B--2---:R-:W-:-:S13]  /*0930*/  ISETP.GE.AND P2, PT, R19, 0x1, PT ;  /* 0x000000011300780c */ /* 0x004fda0003f46270 */
[----:B------:R-:W-:Y:S05]  /*0940*/  @!P2 BRA `(.L_x_16) ;  /* 0x000000000030a947 */ /* 0x000fea0003800000 */
[----:B------:R-:W2:Y:S02]  /*0950*/  LDG.E R19, desc[UR16][R6.64] ;  /* 0x0000001006137981 */ /* 0x000ea4000c1e1900 */
[----:B--2---:R-:W-:-:S13]  /*0960*/  ISETP.NE.AND P2, PT, R19, RZ, PT ;  /* 0x000000ff1300720c */ /* 0x004fda0003f45270 */
[----:B------:R-:W-:Y:S05]  /*0970*/  @P2 BRA `(.L_x_16) ;  /* 0x0000000000242947 */ /* 0x000fea0003800000 */
[----:B------:R-:W-:Y:S02]  /*0980*/  IMAD.MOV.U32 R20, RZ, RZ, 0x1 ;  /* 0x00000001ff147424 */ /* 0x000fe400078e00ff */
[----:B------:R-:W-:-:S03]  /*0990*/  IMAD.MOV.U32 R21, RZ, RZ, 0x1 ;  /* 0x00000001ff157424 */ /* 0x000fc600078e00ff */
[----:B------:R0:W-:Y:S04]  /*09a0*/  STG.E.U8 desc[UR16][R12.64], R20 ;  /* 0x000000140c007986 */ /* 0x0001e8000c101110 */
[----:B------:R0:W-:Y:S04]  /*09b0*/  STG.E desc[UR16][R6.64], R21 ;  /* 0x0000001506007986 */ /* 0x0001e8000c101910 */
[----:B------:R0:W-:Y:S04]  /*09c0*/  STG.E desc[UR16][R14.64], R0 ;  /* 0x000000000e007986 */ /* 0x0001e8000c101910 */
[----:B------:R-:W2:Y:S04]  /*09d0*/  LDG.E R8, desc[UR16][R8.64] ;  /* 0x0000001008087981 */ /* 0x000ea8000c1e1900 */
[----:B------:R-:W2:Y:S02]  /*09e0*/  LDG.E R19, desc[UR16][R2.64] ;  /* 0x0000001002137981 */ /* 0x000ea4000c1e1900 */
[----:B--2---:R-:W-:-:S05]  /*09f0*/  VIMNMX R19, PT, PT, R19, R8, PT ;  /* 0x0000000813137248 */ /* 0x004fca0003fe0100 */
[----:B------:R0:W-:Y:S02]  /*0a00*/  STG.E desc[UR16][R10.64], R19 ;  /* 0x000000130a007986 */ /* 0x0001e4000c101910 */
.L_x_16:
[----:B------:R-:W-:Y:S05]  /*0a10*/  BSYNC.RECONVERGENT B0 ;  /* 0x0000000000007941 */ /* 0x000fea0003800200 */
.L_x_15:
[----:B0-----:R-:W-:Y:S01]  /*0a20*/  IADD3 R10, P2, PT, R10, 0x4, RZ ;  /* 0x000000040a0a7810 */ /* 0x001fe20007f5e0ff */
[----:B------:R-:W-:Y:S01]  /*0a30*/  IMAD.X R7, RZ, RZ, R7, P1 ;  /* 0x000000ffff077224 */ /* 0x000fe200008e0607 */
[----:B------:R-:W-:Y:S02]  /*0a40*/  IADD3 R14, P3, PT, R14, 0x4, RZ ;  /* 0x000000040e0e7810 */ /* 0x000fe40007f7e0ff */
[----:B------:R-:W-:Y:S01]  /*0a50*/  IADD3 R12, P4, PT, R12, 0x1, RZ ;  /* 0x000000010c0c7810 */ /* 0x000fe20007f9e0ff */
[----:B------:R-:W-:Y:S01]  /*0a60*/  IMAD.X R11, RZ, RZ, R11, P2 ;  /* 0x000000ffff0b7224 */ /* 0x000fe200010e060b */
[----:B------:R-:W-:Y:S01]  /*0a70*/  IADD3 R17, PT, PT, R17, 0x1, RZ ;  /* 0x0000000111117810 */ /* 0x000fe20007ffe0ff */
[----:B------:R-:W-:Y:S02]  /*0a80*/  IMAD.X R15, RZ, RZ, R15, P3 ;  /* 0x000000ffff0f7224 */ /* 0x000fe400018e060f */
[----:B------:R-:W-:Y:S01]  /*0a90*/  IMAD.X R13, RZ, RZ, R13, P4 ;  /* 0x000000ffff0d7224 */ /* 0x000fe200020e060d */
[----:B------:R-:W-:Y:S07]  /*0aa0*/  @P0 BRA `(.L_x_17) ;  /* 0xfffffffc00840947 */ /* 0x000fee000383ffff */
[----:B------:R-:W-:Y:S05]  /*0ab0*/  EXIT ;  /* 0x000000000000794d */ /* 0x000fea0003800000 */
.L_x_18:
        /* <DEDUP_REMOVED lines=12> */
.L_x_20:


//--------------------- .nv.shared.reserved.0     --------------------------
	.section	.nv.shared.reserved.0,"aw",@nobits
	.weak		__nv_reservedSMEM_offset_0_alias
	.size		__nv_reservedSMEM_offset_0_alias, 0, 64
	.other		__nv_reservedSMEM_offset_0_alias,@"STO_CUDA_RESERVED_SHARED STV_DEFAULT"
__nv_reservedSMEM_offset_0_alias:
	.zero		0
	.zero		64


//--------------------- .nv.constant0._Z11bottomUpBFSPiPbS0_S_iS_S_ --------------------------
	.section	.nv.constant0._Z11bottomUpBFSPiPbS0_S_iS_S_,"a",@progbits
	.sectionflags	@""
	.align	4
.nv.constant0._Z11bottomUpBFSPiPbS0_S_iS_S_:
	.zero		952


//--------------------- .nv.constant0._Z10topDownBFSPiPbS0_S_iS_S_ --------------------------
	.section	.nv.constant0._Z10topDownBFSPiPbS0_S_iS_S_,"a",@progbits
	.sectionflags	@""
	.align	4
.nv.constant0._Z10topDownBFSPiPbS0_S_iS_S_:
	.zero		952


//--------------------- SYMBOLS --------------------------

	.type		.nv.reservedSmem.offset0,@object
	.size		.nv.reservedSmem.offset0,0x4
